	.headerflags	@"EF_CUDA_TEXMODE_UNIFIED EF_CUDA_64BIT_ADDRESS EF_CUDA_ACCELERATORS EF_CUDA_SM90 EF_CUDA_VIRTUAL_SM(EF_CUDA_SM90)"
	.elftype	@"ET_EXEC"


//--------------------- .nv.info                  --------------------------
	.section	.nv.info,"",@"SHT_CUDA_INFO"
	.align	4


	//----- nvinfo : EIATTR_REGCOUNT
	.align		4
        /*0000*/ 	.byte	0x04, 0x2f
        /*0002*/ 	.short	(.L_1 - .L_0)
	.align		4
.L_0:
        /*0004*/ 	.word	index@(triton_poi_fused__to_copy_22)
        /*0008*/ 	.word	0x00000009


	//----- nvinfo : EIATTR_MIN_STACK_SIZE
	.align		4
.L_1:
        /*000c*/ 	.byte	0x04, 0x12
        /*000e*/ 	.short	(.L_3 - .L_2)
	.align		4
.L_2:
        /*0010*/ 	.word	index@(triton_poi_fused__to_copy_22)
        /*0014*/ 	.word	0x00000000


	//----- nvinfo : EIATTR_FRAME_SIZE
	.align		4
.L_3:
        /*0018*/ 	.byte	0x04, 0x11
        /*001a*/ 	.short	(.L_5 - .L_4)
	.align		4
.L_4:
        /*001c*/ 	.word	index@(triton_poi_fused__to_copy_22)
        /*0020*/ 	.word	0x00000000


	//----- nvinfo : EIATTR_MIN_STACK_SIZE
	.align		4
.L_5:
        /*0024*/ 	.byte	0x04, 0x12
        /*0026*/ 	.short	(.L_7 - .L_6)
	.align		4
.L_6:
        /*0028*/ 	.word	index@(triton_poi_fused__to_copy_22)
        /*002c*/ 	.word	0x00000000
.L_7:


//--------------------- .nv.info.triton_poi_fused__to_copy_22 --------------------------
	.section	.nv.info.triton_poi_fused__to_copy_22,"",@"SHT_CUDA_INFO"
	.sectionflags	@""
	.align	4


	//----- nvinfo : EIATTR_CUDA_API_VERSION
	.align		4
        /*0000*/ 	.byte	0x04, 0x37
        /*0002*/ 	.short	(.L_9 - .L_8)
.L_8:
        /*0004*/ 	.word	0x0000007c


	//----- nvinfo : EIATTR_KPARAM_INFO
	.align		4
.L_9:
        /*0008*/ 	.byte	0x04, 0x17
        /*000a*/ 	.short	(.L_11 - .L_10)
.L_10:
        /*000c*/ 	.word	0x00000000
        /*0010*/ 	.short	0x0001
        /*0012*/ 	.short	0x0008
        /*0014*/ 	.byte	0x00, 0xf0, 0x11, 0x00


	//----- nvinfo : EIATTR_KPARAM_INFO
	.align		4
.L_11:
        /*0018*/ 	.byte	0x04, 0x17
        /*001a*/ 	.short	(.L_13 - .L_12)
.L_12:
        /*001c*/ 	.word	0x00000000
        /*0020*/ 	.short	0x0000
        /*0022*/ 	.short	0x0000
        /*0024*/ 	.byte	0x00, 0xf4, 0x21, 0x00


	//----- nvinfo : EIATTR_SPARSE_MMA_MASK
	.align		4
.L_13:
        /*0028*/ 	.byte	0x03, 0x50
        /*002a*/ 	.short	0x0000


	//----- nvinfo : EIATTR_MAXREG_COUNT
	.align		4
        /*002c*/ 	.byte	0x03, 0x1b
        /*002e*/ 	.short	0x00ff


	//----- nvinfo : EIATTR_EXIT_INSTR_OFFSETS
	.align		4
        /*0030*/ 	.byte	0x04, 0x1c
        /*0032*/ 	.short	(.L_15 - .L_14)


	//   ....[0]....
.L_14:
        /*0034*/ 	.word	0x000000e0


	//   ....[1]....
        /*0038*/ 	.word	0x00000110


	//----- nvinfo : EIATTR_REQNTID
	.align		4
.L_15:
        /*003c*/ 	.byte	0x04, 0x10
        /*003e*/ 	.short	(.L_17 - .L_16)
.L_16:
        /*0040*/ 	.word	0x00000020
        /*0044*/ 	.word	0x00000001
        /*0048*/ 	.word	0x00000001


	//----- nvinfo : EIATTR_CBANK_PARAM_SIZE
	.align		4
.L_17:
        /*004c*/ 	.byte	0x03, 0x19
        /*004e*/ 	.short	0x000c


	//----- nvinfo : EIATTR_PARAM_CBANK
	.align		4
        /*0050*/ 	.byte	0x04, 0x0a
        /*0052*/ 	.short	(.L_19 - .L_18)
	.align		4
.L_18:
        /*0054*/ 	.word	index@(.nv.constant0.triton_poi_fused__to_copy_22)
        /*0058*/ 	.short	0x0210
        /*005a*/ 	.short	0x000c


	//----- nvinfo : EIATTR_SW_WAR
	.align		4
.L_19:
        /*005c*/ 	.byte	0x04, 0x36
        /*005e*/ 	.short	(.L_21 - .L_20)
.L_20:
        /*0060*/ 	.word	0x00000008
.L_21:


//--------------------- .nv.callgraph             --------------------------
	.section	.nv.callgraph,"",@"SHT_CUDA_CALLGRAPH"
	.align	4
	.sectionentsize	8
	.align		4
        /*0000*/ 	.word	0x00000000
	.align		4
        /*0004*/ 	.word	0xffffffff
	.align		4
        /*0008*/ 	.word	0x00000000
	.align		4
        /*000c*/ 	.word	0xfffffffe
	.align		4
        /*0010*/ 	.word	0x00000000
	.align		4
        /*0014*/ 	.word	0xfffffffd
	.align		4
        /*0018*/ 	.word	0x00000000
	.align		4
        /*001c*/ 	.word	0xfffffffc


//--------------------- .text.triton_poi_fused__to_copy_22 --------------------------
	.section	.text.triton_poi_fused__to_copy_22,"ax",@progbits
	.align	128
        .global         triton_poi_fused__to_copy_22
        .type           triton_poi_fused__to_copy_22,@function
        .size           triton_poi_fused__to_copy_22,(.L_x_1 - triton_poi_fused__to_copy_22)
        .other          triton_poi_fused__to_copy_22,@"STO_CUDA_ENTRY STV_DEFAULT"
triton_poi_fused__to_copy_22:
.text.triton_poi_fused__to_copy_22:
[----:B------:R-:W0:Y:S02]  /*0000*/  LDC R1, c[0x0][0x28] ;  /* 0x00000a00ff017b82 */ /* 0x000e240000000800 */
[----:B------:R-:W1:Y:S01]  /*0010*/  S2R R6, SR_TID.X ;  /* 0x0000000000067919 */ /* 0x000e620000002100 */
[----:B------:R-:W2:Y:S01]  /*0020*/  LDC.64 R2, c[0x0][0x210] ;  /* 0x00008400ff027b82 */ /* 0x000ea20000000a00 */
[----:B------:R-:W3:Y:S01]  /*0030*/  S2R R5, SR_CTAID.X ;  /* 0x0000000000057919 */ /* 0x000ee20000002500 */
[C---:B-1----:R-:W-:Y:S02]  /*0040*/  LOP3.LUT R0, R6.reuse, 0x7, RZ, 0xc0, !PT ;  /* 0x0000000706007812 */ /* 0x042fe400078ec0ff */
[----:B------:R-:W-:-:S03]  /*0050*/  LOP3.LUT P0, RZ, R6, 0x18, RZ, 0xc0, !PT ;  /* 0x0000001806ff7812 */ /* 0x000fc6000780c0ff */
[----:B---3--:R-:W-:-:S04]  /*0060*/  IMAD R5, R5, 0x8, R0 ;  /* 0x0000000805057824 */ /* 0x008fc800078e0200 */
[C---:B--2---:R-:W-:Y:S01]  /*0070*/  IMAD.WIDE R2, R5.reuse, 0x8, R2 ;  /* 0x0000000805027825 */ /* 0x044fe200078e0202 */
[----:B------:R-:W-:Y:S02]  /*0080*/  I2FP.F32.S32 R0, R5 ;  /* 0x0000000500007245 */ /* 0x000fe40000201400 */
[----:B------:R-:W-:-:S03]  /*0090*/  ISETP.LT.AND P0, PT, R5, 0x8, !P0 ;  /* 0x000000080500780c */ /* 0x000fc60004701270 */
[----:B------:R-:W-:-:S05]  /*00a0*/  FMUL R0, R0, 0.42857143282890319824 ;  /* 0x3edb6db700007820 */ /* 0x000fca0000400000 */
[----:B------:R-:W-:-:S04]  /*00b0*/  FMNMX R0, RZ, R0, !PT ;  /* 0x00000000ff007209 */ /* 0x000fc80007800000 */
[----:B------:R-:W1:Y:S02]  /*00c0*/  F2I.TRUNC.NTZ R4, R0 ;  /* 0x0000000000047305 */ /* 0x000e64000020f100 */
[----:B-1----:R-:W-:Y:S01]  /*00d0*/  SHF.R.S32.HI R5, RZ, 0x1f, R4 ;  /* 0x0000001fff057819 */ /* 0x002fe20000011404 */
[----:B------:R-:W-:Y:S06]  /*00e0*/  @!P0 EXIT ;  /* 0x000000000000894d */ /* 0x000fec0003800000 */
[----:B------:R-:W-:Y:S02]  /*00f0*/  ULDC.64 UR4, c[0x0][0x208] ;  /* 0x0000820000047ab9 */ /* 0x000fe40000000a00 */
[----:B------:R-:W-:Y:S01]  /*0100*/  STG.E.64 desc[UR4][R2.64], R4 ;  /* 0x0000000402007986 */ /* 0x000fe2000c101b04 */
[----:B------:R-:W-:Y:S05]  /*0110*/  EXIT ;  /* 0x000000000000794d */ /* 0x000fea0003800000 */
.L_x_0:
[----:B------:R-:W-:-:S00]  /*0120*/  BRA `(.L_x_0) ;  /* 0xfffffffc00fc7947 */ /* 0x000fc0000383ffff */
[----:B------:R-:W-:-:S00]  /*0130*/  NOP ;  /* 0x0000000000007918 */ /* 0x000fc00000000000 */
        /* <DEDUP_REMOVED lines=12> */
.L_x_1:


//--------------------- .nv.constant0.triton_poi_fused__to_copy_22 --------------------------
	.section	.nv.constant0.triton_poi_fused__to_copy_22,"a",@progbits
	.sectionflags	@""
	.align	4
.nv.constant0.triton_poi_fused__to_copy_22:
	.zero		540
